	.headerflags	@"EF_CUDA_TEXMODE_UNIFIED EF_CUDA_64BIT_ADDRESS EF_CUDA_ACCELERATORS EF_CUDA_SM90 EF_CUDA_VIRTUAL_SM(EF_CUDA_SM90)"
	.elftype	@"ET_EXEC"


//--------------------- .nv.info                  --------------------------
	.section	.nv.info,"",@"SHT_CUDA_INFO"
	.align	4


	//----- nvinfo : EIATTR_REGCOUNT
	.align		4
        /*0000*/ 	.byte	0x04, 0x2f
        /*0002*/ 	.short	(.L_3 - .L_2)
	.align		4
.L_2:
        /*0004*/ 	.word	index@(triton_poi_fused__native_batch_norm_legit_no_training_clone_leaky_relu_0)
        /*0008*/ 	.word	0x00000015


	//----- nvinfo : EIATTR_MIN_STACK_SIZE
	.align		4
.L_3:
        /*000c*/ 	.byte	0x04, 0x12
        /*000e*/ 	.short	(.L_5 - .L_4)
	.align		4
.L_4:
        /*0010*/ 	.word	index@(triton_poi_fused__native_batch_norm_legit_no_training_clone_leaky_relu_0)
        /*0014*/ 	.word	0x00000000


	//----- nvinfo : EIATTR_FRAME_SIZE
	.align		4
.L_5:
        /*0018*/ 	.byte	0x04, 0x11
        /*001a*/ 	.short	(.L_7 - .L_6)
	.align		4
.L_6:
        /*001c*/ 	.word	index@(triton_poi_fused__native_batch_norm_legit_no_training_clone_leaky_relu_0)
        /*0020*/ 	.word	0x00000000


	//----- nvinfo : EIATTR_MIN_STACK_SIZE
	.align		4
.L_7:
        /*0024*/ 	.byte	0x04, 0x12
        /*0026*/ 	.short	(.L_9 - .L_8)
	.align		4
.L_8:
        /*0028*/ 	.word	index@(triton_poi_fused__native_batch_norm_legit_no_training_clone_leaky_relu_0)
        /*002c*/ 	.word	0x00000000
.L_9:


//--------------------- .nv.info.triton_poi_fused__native_batch_norm_legit_no_training_clone_leaky_relu_0 --------------------------
	.section	.nv.info.triton_poi_fused__native_batch_norm_legit_no_training_clone_leaky_relu_0,"",@"SHT_CUDA_INFO"
	.sectionflags	@""
	.align	4


	//----- nvinfo : EIATTR_CUDA_API_VERSION
	.align		4
        /*0000*/ 	.byte	0x04, 0x37
        /*0002*/ 	.short	(.L_11 - .L_10)
.L_10:
        /*0004*/ 	.word	0x0000007c


	//----- nvinfo : EIATTR_KPARAM_INFO
	.align		4
.L_11:
        /*0008*/ 	.byte	0x04, 0x17
        /*000a*/ 	.short	(.L_13 - .L_12)
.L_12:
        /*000c*/ 	.word	0x00000000
        /*0010*/ 	.short	0x0007
        /*0012*/ 	.short	0x0034
        /*0014*/ 	.byte	0x00, 0xf0, 0x11, 0x00


	//----- nvinfo : EIATTR_KPARAM_INFO
	.align		4
.L_13:
        /*0018*/ 	.byte	0x04, 0x17
        /*001a*/ 	.short	(.L_15 - .L_14)
.L_14:
        /*001c*/ 	.word	0x00000000
        /*0020*/ 	.short	0x0006
        /*0022*/ 	.short	0x0030
        /*0024*/ 	.byte	0x00, 0xf0, 0x11, 0x00


	//----- nvinfo : EIATTR_KPARAM_INFO
	.align		4
.L_15:
        /*0028*/ 	.byte	0x04, 0x17
        /*002a*/ 	.short	(.L_17 - .L_16)
.L_16:
        /*002c*/ 	.word	0x00000000
        /*0030*/ 	.short	0x0005
        /*0032*/ 	.short	0x0028
        /*0034*/ 	.byte	0x00, 0xf4, 0x21, 0x00


	//----- nvinfo : EIATTR_KPARAM_INFO
	.align		4
.L_17:
        /*0038*/ 	.byte	0x04, 0x17
        /*003a*/ 	.short	(.L_19 - .L_18)
.L_18:
        /*003c*/ 	.word	0x00000000
        /*0040*/ 	.short	0x0004
        /*0042*/ 	.short	0x0020
        /*0044*/ 	.byte	0x00, 0xf4, 0x21, 0x00


	//----- nvinfo : EIATTR_KPARAM_INFO
	.align		4
.L_19:
        /*0048*/ 	.byte	0x04, 0x17
        /*004a*/ 	.short	(.L_21 - .L_20)
.L_20:
        /*004c*/ 	.word	0x00000000
        /*0050*/ 	.short	0x0003
        /*0052*/ 	.short	0x0018
        /*0054*/ 	.byte	0x00, 0xf4, 0x21, 0x00


	//----- nvinfo : EIATTR_KPARAM_INFO
	.align		4
.L_21:
        /*0058*/ 	.byte	0x04, 0x17
        /*005a*/ 	.short	(.L_23 - .L_22)
.L_22:
        /*005c*/ 	.word	0x00000000
        /*0060*/ 	.short	0x0002
        /*0062*/ 	.short	0x0010
        /*0064*/ 	.byte	0x00, 0xf4, 0x21, 0x00


	//----- nvinfo : EIATTR_KPARAM_INFO
	.align		4
.L_23:
        /*0068*/ 	.byte	0x04, 0x17
        /*006a*/ 	.short	(.L_25 - .L_24)
.L_24:
        /*006c*/ 	.word	0x00000000
        /*0070*/ 	.short	0x0001
        /*0072*/ 	.short	0x0008
        /*0074*/ 	.byte	0x00, 0xf4, 0x21, 0x00


	//----- nvinfo : EIATTR_KPARAM_INFO
	.align		4
.L_25:
        /*0078*/ 	.byte	0x04, 0x17
        /*007a*/ 	.short	(.L_27 - .L_26)
.L_26:
        /*007c*/ 	.word	0x00000000
        /*0080*/ 	.short	0x0000
        /*0082*/ 	.short	0x0000
        /*0084*/ 	.byte	0x00, 0xf4, 0x21, 0x00


	//----- nvinfo : EIATTR_SPARSE_MMA_MASK
	.align		4
.L_27:
        /*0088*/ 	.byte	0x03, 0x50
        /*008a*/ 	.short	0x0000


	//----- nvinfo : EIATTR_MAXREG_COUNT
	.align		4
        /*008c*/ 	.byte	0x03, 0x1b
        /*008e*/ 	.short	0x00ff


	//----- nvinfo : EIATTR_EXIT_INSTR_OFFSETS
	.align		4
        /*0090*/ 	.byte	0x04, 0x1c
        /*0092*/ 	.short	(.L_29 - .L_28)


	//   ....[0]....
.L_28:
        /*0094*/ 	.word	0x00000360


	//   ....[1]....
        /*0098*/ 	.word	0x00000380


	//----- nvinfo : EIATTR_REQNTID
	.align		4
.L_29:
        /*009c*/ 	.byte	0x04, 0x10
        /*009e*/ 	.short	(.L_31 - .L_30)
.L_30:
        /*00a0*/ 	.word	0x00000020
        /*00a4*/ 	.word	0x00000001
        /*00a8*/ 	.word	0x00000001


	//----- nvinfo : EIATTR_CBANK_PARAM_SIZE
	.align		4
.L_31:
        /*00ac*/ 	.byte	0x03, 0x19
        /*00ae*/ 	.short	0x0038


	//----- nvinfo : EIATTR_PARAM_CBANK
	.align		4
        /*00b0*/ 	.byte	0x04, 0x0a
        /*00b2*/ 	.short	(.L_33 - .L_32)
	.align		4
.L_32:
        /*00b4*/ 	.word	index@(.nv.constant0.triton_poi_fused__native_batch_norm_legit_no_training_clone_leaky_relu_0)
        /*00b8*/ 	.short	0x0210
        /*00ba*/ 	.short	0x0038


	//----- nvinfo : EIATTR_SW_WAR
	.align		4
.L_33:
        /*00bc*/ 	.byte	0x04, 0x36
        /*00be*/ 	.short	(.L_35 - .L_34)
.L_34:
        /*00c0*/ 	.word	0x00000008
.L_35:


//--------------------- .nv.callgraph             --------------------------
	.section	.nv.callgraph,"",@"SHT_CUDA_CALLGRAPH"
	.align	4
	.sectionentsize	8
	.align		4
        /*0000*/ 	.word	0x00000000
	.align		4
        /*0004*/ 	.word	0xffffffff
	.align		4
        /*0008*/ 	.word	0x00000000
	.align		4
        /*000c*/ 	.word	0xfffffffe
	.align		4
        /*0010*/ 	.word	0x00000000
	.align		4
        /*0014*/ 	.word	0xfffffffd
	.align		4
        /*0018*/ 	.word	0x00000000
	.align		4
        /*001c*/ 	.word	0xfffffffc


//--------------------- .nv.constant4             --------------------------
	.section	.nv.constant4,"a",@progbits
	.align	8
	.align		8
.nv.constant4:
        /*0000*/ 	.dword	_$_str
	.align		8
        /*0008*/ 	.dword	_$_str_$_2


//--------------------- .text.triton_poi_fused__native_batch_norm_legit_no_training_clone_leaky_relu_0 --------------------------
	.section	.text.triton_poi_fused__native_batch_norm_legit_no_training_clone_leaky_relu_0,"ax",@progbits
	.align	128
        .global         triton_poi_fused__native_batch_norm_legit_no_training_clone_leaky_relu_0
        .type           triton_poi_fused__native_batch_norm_legit_no_training_clone_leaky_relu_0,@function
        .size           triton_poi_fused__native_batch_norm_legit_no_training_clone_leaky_relu_0,(.L_x_1 - triton_poi_fused__native_batch_norm_legit_no_training_clone_leaky_relu_0)
        .other          triton_poi_fused__native_batch_norm_legit_no_training_clone_leaky_relu_0,@"STO_CUDA_ENTRY STV_DEFAULT"
triton_poi_fused__native_batch_norm_legit_no_training_clone_leaky_relu_0:
.text.triton_poi_fused__native_batch_norm_legit_no_training_clone_leaky_relu_0:
[----:B------:R-:W0:Y:S01]  /*0000*/  LDC R1, c[0x0][0x28] ;  /* 0x00000a00ff017b82 */ /* 0x000e220000000800 */
[----:B------:R-:W1:Y:S07]  /*0010*/  S2R R18, SR_TID.X ;  /* 0x0000000000127919 */ /* 0x000e6e0000002100 */
[----:B------:R-:W2:Y:S01]  /*0020*/  S2UR UR4, SR_CTAID.X ;  /* 0x00000000000479c3 */ /* 0x000ea20000002500 */
[----:B------:R-:W-:-:S07]  /*0030*/  HFMA2.MMA R14, -RZ, RZ, 0, 0 ;  /* 0x00000000ff0e7435 */ /* 0x000fce00000001ff */
[----:B------:R-:W3:Y:S01]  /*0040*/  LDC.64 R4, c[0x0][0x220] ;  /* 0x00008800ff047b82 */ /* 0x000ee20000000a00 */
[----:B------:R-:W4:Y:S07]  /*0050*/  S2R R15, SR_CTAID.Y ;  /* 0x00000000000f7919 */ /* 0x000f2e0000002600 */
[----:B------:R-:W5:Y:S01]  /*0060*/  LDC.64 R2, c[0x0][0x210] ;  /* 0x00008400ff027b82 */ /* 0x000f620000000a00 */
[----:B--2---:R-:W-:-:S07]  /*0070*/  USHF.L.U32 UR4, UR4, 0x2, URZ ;  /* 0x0000000204047899 */ /* 0x004fce000800063f */
[----:B------:R-:W2:Y:S01]  /*0080*/  LDC.64 R6, c[0x0][0x218] ;  /* 0x00008600ff067b82 */ /* 0x000ea20000000a00 */
[----:B-1----:R-:W-:-:S07]  /*0090*/  SHF.R.U32.HI R0, RZ, 0x2, R18 ;  /* 0x00000002ff007819 */ /* 0x002fce0000011612 */
[----:B------:R-:W1:Y:S01]  /*00a0*/  LDC.64 R8, c[0x0][0x228] ;  /* 0x00008a00ff087b82 */ /* 0x000e620000000a00 */
[----:B------:R-:W-:-:S04]  /*00b0*/  SGXT.U32 R0, R0, 0x2 ;  /* 0x000000020000781a */ /* 0x000fc80000000000 */
[----:B------:R-:W-:Y:S01]  /*00c0*/  LOP3.LUT R13, R0, UR4, RZ, 0xfc, !PT ;  /* 0x00000004000d7c12 */ /* 0x000fe2000f8efcff */
[----:B------:R-:W-:Y:S02]  /*00d0*/  ULDC.64 UR4, c[0x0][0x208] ;  /* 0x0000820000047ab9 */ /* 0x000fe40000000a00 */
[----:B------:R-:W1:Y:S01]  /*00e0*/  LDC.64 R10, c[0x0][0x230] ;  /* 0x00008c00ff0a7b82 */ /* 0x000e620000000a00 */
[C---:B------:R-:W-:Y:S01]  /*00f0*/  ISETP.GE.AND P1, PT, R13.reuse, 0x4, PT ;  /* 0x000000040d00780c */ /* 0x040fe20003f26270 */
[----:B---3--:R-:W-:-:S12]  /*0100*/  IMAD.WIDE R4, R13, 0x4, R4 ;  /* 0x000000040d047825 */ /* 0x008fd800078e0204 */
[----:B------:R2:W3:Y:S01]  /*0110*/  @!P1 LDG.E.EL R14, desc[UR4][R4.64] ;  /* 0x00000004040e9981 */ /* 0x0004e2000c2e1900 */
[----:B------:R-:W-:Y:S01]  /*0120*/  LOP3.LUT R0, R18, 0x3, RZ, 0xc0, !PT ;  /* 0x0000000312007812 */ /* 0x000fe200078ec0ff */
[----:B------:R-:W-:-:S03]  /*0130*/  IMAD.MOV.U32 R12, RZ, RZ, RZ ;  /* 0x000000ffff0c7224 */ /* 0x000fc600078e00ff */
[----:B----4-:R-:W-:-:S04]  /*0140*/  LEA R0, R15, R0, 0x2 ;  /* 0x000000000f007211 */ /* 0x010fc800078e10ff */
[C---:B------:R-:W-:Y:S01]  /*0150*/  ISETP.LT.AND P0, PT, R0.reuse, 0x4, !P1 ;  /* 0x000000040000780c */ /* 0x040fe20004f01270 */
[----:B------:R-:W-:Y:S02]  /*0160*/  IMAD R15, R0, 0x4, R13 ;  /* 0x00000004000f7824 */ /* 0x000fe400078e020d */
[----:B--2---:R-:W-:-:S04]  /*0170*/  IMAD.WIDE R4, R13, 0x4, R6 ;  /* 0x000000040d047825 */ /* 0x004fc800078e0206 */
[----:B-----5:R-:W-:Y:S01]  /*0180*/  IMAD.WIDE R2, R15, 0x4, R2 ;  /* 0x000000040f027825 */ /* 0x020fe200078e0202 */
[----:B------:R-:W-:Y:S02]  /*0190*/  MOV R15, RZ ;  /* 0x000000ff000f7202 */ /* 0x000fe40000000f00 */
[----:B------:R-:W-:Y:S01]  /*01a0*/  CS2R R16, SRZ ;  /* 0x0000000000107805 */ /* 0x000fe2000001ff00 */
[C---:B-1----:R-:W-:Y:S02]  /*01b0*/  IMAD.WIDE R6, R13.reuse, 0x4, R8 ;  /* 0x000000040d067825 */ /* 0x042fe400078e0208 */
[----:B------:R1:W2:Y:S04]  /*01c0*/  @P0 LDG.E R12, desc[UR4][R2.64] ;  /* 0x00000004020c0981 */ /* 0x0002a8000c1e1900 */
[----:B------:R-:W2:Y:S01]  /*01d0*/  @!P1 LDG.E.EL R15, desc[UR4][R4.64] ;  /* 0x00000004040f9981 */ /* 0x000ea2000c2e1900 */
[----:B0-----:R-:W-:-:S03]  /*01e0*/  IMAD.WIDE R8, R13, 0x4, R10 ;  /* 0x000000040d087825 */ /* 0x001fc600078e020a */
[----:B------:R-:W4:Y:S04]  /*01f0*/  @!P1 LDG.E.EL R16, desc[UR4][R6.64] ;  /* 0x0000000406109981 */ /* 0x000f28000c2e1900 */
[----:B------:R-:W4:Y:S01]  /*0200*/  @!P1 LDG.E.EL R17, desc[UR4][R8.64] ;  /* 0x0000000408119981 */ /* 0x000f22000c2e1900 */
[----:B-1----:R-:W-:Y:S01]  /*0210*/  HFMA2.MMA R3, -RZ, RZ, 1.625, 0 ;  /* 0x3e800000ff037435 */ /* 0x002fe200000001ff */
[----:B------:R-:W-:Y:S01]  /*0220*/  LEA R13, R13, R0, 0x2 ;  /* 0x000000000d0d7211 */ /* 0x000fe200078e10ff */
[----:B---3--:R-:W-:-:S04]  /*0230*/  FADD R14, R14, 9.9999997473787516356e-06 ;  /* 0x3727c5ac0e0e7421 */ /* 0x008fc80000000000 */
[----:B------:R-:W0:Y:S02]  /*0240*/  MUFU.SQRT R10, R14 ;  /* 0x0000000e000a7308 */ /* 0x000e240000002000 */
[C---:B0-----:R-:W-:Y:S02]  /*0250*/  FSETP.GT.AND P1, PT, R10.reuse, 8.50705917302346158658e+37, PT ;  /* 0x7e8000000a00780b */ /* 0x041fe40003f24000 */
[----:B------:R-:W-:-:S11]  /*0260*/  FSETP.GEU.AND P2, PT, R10, 1.175494350822287508e-38, PT ;  /* 0x008000000a00780b */ /* 0x000fd60003f4e000 */
[----:B------:R-:W-:-:S04]  /*0270*/  @P1 FMUL R10, R10, 0.25 ;  /* 0x3e8000000a0a1820 */ /* 0x000fc80000400000 */
[----:B------:R-:W-:-:S06]  /*0280*/  @!P2 FMUL R10, R10, 16777216 ;  /* 0x4b8000000a0aa820 */ /* 0x000fcc0000400000 */
[----:B------:R-:W0:Y:S01]  /*0290*/  MUFU.RCP R10, R10 ;  /* 0x0000000a000a7308 */ /* 0x000e220000001000 */
[----:B------:R-:W-:Y:S01]  /*02a0*/  FSEL R3, R3, 1, P1 ;  /* 0x3f80000003037808 */ /* 0x000fe20000800000 */
[----:B--2---:R-:W-:-:S04]  /*02b0*/  FADD R12, -R15, R12 ;  /* 0x0000000c0f0c7221 */ /* 0x004fc80000000100 */
[----:B------:R-:W-:Y:S01]  /*02c0*/  @!P2 FMUL R3, R3, 16777216 ;  /* 0x4b8000000303a820 */ /* 0x000fe20000400000 */
[----:B------:R-:W-:-:S03]  /*02d0*/  LOP3.LUT P2, RZ, R18, 0x10, RZ, 0xc0, !PT ;  /* 0x0000001012ff7812 */ /* 0x000fc6000784c0ff */
[----:B0-----:R-:W-:Y:S02]  /*02e0*/  FMUL R5, R10, R3 ;  /* 0x000000030a057220 */ /* 0x001fe40000400000 */
[----:B------:R-:W0:Y:S02]  /*02f0*/  LDC.64 R2, c[0x0][0x238] ;  /* 0x00008e00ff027b82 */ /* 0x000e240000000a00 */
[----:B------:R-:W-:Y:S01]  /*0300*/  FMUL R12, R12, R5 ;  /* 0x000000050c0c7220 */ /* 0x000fe20000400000 */
[----:B------:R-:W-:-:S03]  /*0310*/  PLOP3.LUT P0, PT, P2, P0, PT, 0x8, 0x0 ;  /* 0x000000000000781c */ /* 0x000fc60001700170 */
[----:B----4-:R-:W-:-:S05]  /*0320*/  FFMA R17, R12, R16, R17 ;  /* 0x000000100c117223 */ /* 0x010fca0000000011 */
[----:B------:R-:W-:Y:S01]  /*0330*/  FSETP.GT.AND P1, PT, R17, RZ, PT ;  /* 0x000000ff1100720b */ /* 0x000fe20003f24000 */
[----:B0-----:R-:W-:-:S12]  /*0340*/  IMAD.WIDE R2, R13, 0x4, R2 ;  /* 0x000000040d027825 */ /* 0x001fd800078e0202 */
[----:B------:R-:W-:Y:S01]  /*0350*/  @!P1 FMUL R17, R17, 0.10000000149011611938 ;  /* 0x3dcccccd11119820 */ /* 0x000fe20000400000 */
[----:B------:R-:W-:Y:S06]  /*0360*/  @!P0 EXIT ;  /* 0x000000000000894d */ /* 0x000fec0003800000 */
[----:B------:R-:W-:Y:S01]  /*0370*/  STG.E desc[UR4][R2.64], R17 ;  /* 0x0000001102007986 */ /* 0x000fe2000c101904 */
[----:B------:R-:W-:Y:S05]  /*0380*/  EXIT ;  /* 0x000000000000794d */ /* 0x000fea0003800000 */
.L_x_0:
[----:B------:R-:W-:-:S00]  /*0390*/  BRA `(.L_x_0) ;  /* 0xfffffffc00fc7947 */ /* 0x000fc0000383ffff */
[----:B------:R-:W-:-:S00]  /*03a0*/  NOP ;  /* 0x0000000000007918 */ /* 0x000fc00000000000 */
        /* <DEDUP_REMOVED lines=13> */
.L_x_1:


//--------------------- .nv.global.init           --------------------------
	.section	.nv.global.init,"aw",@progbits
.nv.global.init:
	.type		_$_str,@object
	.size		_$_str,(_$_str_$_2 - _$_str)
_$_str:
        /*0000*/ 	.byte	0x5f, 0x5f, 0x43, 0x55, 0x44, 0x41, 0x5f, 0x46, 0x54, 0x5a, 0x00
	.type		_$_str_$_2,@object
	.size		_$_str_$_2,(.L_1 - _$_str_$_2)
_$_str_$_2:
        /*000b*/ 	.byte	0x5f, 0x5f, 0x43, 0x55, 0x44, 0x41, 0x5f, 0x50, 0x52, 0x45, 0x43, 0x5f, 0x53, 0x51, 0x52, 0x54
        /*001b*/ 	.byte	0x00
.L_1:


//--------------------- .nv.constant0.triton_poi_fused__native_batch_norm_legit_no_training_clone_leaky_relu_0 --------------------------
	.section	.nv.constant0.triton_poi_fused__native_batch_norm_legit_no_training_clone_leaky_relu_0,"a",@progbits
	.sectionflags	@""
	.align	4
.nv.constant0.triton_poi_fused__native_batch_norm_legit_no_training_clone_leaky_relu_0:
	.zero		584
